	.headerflags	@"EF_CUDA_TEXMODE_UNIFIED EF_CUDA_64BIT_ADDRESS EF_CUDA_ACCELERATORS EF_CUDA_SM90 EF_CUDA_VIRTUAL_SM(EF_CUDA_SM90)"
	.elftype	@"ET_EXEC"


//--------------------- .nv.info                  --------------------------
	.section	.nv.info,"",@"SHT_CUDA_INFO"
	.align	4


	//----- nvinfo : EIATTR_REGCOUNT
	.align		4
        /*0000*/ 	.byte	0x04, 0x2f
        /*0002*/ 	.short	(.L_1 - .L_0)
	.align		4
.L_0:
        /*0004*/ 	.word	index@(triton_poi_fused__to_copy_36)
        /*0008*/ 	.word	0x00000009


	//----- nvinfo : EIATTR_MIN_STACK_SIZE
	.align		4
.L_1:
        /*000c*/ 	.byte	0x04, 0x12
        /*000e*/ 	.short	(.L_3 - .L_2)
	.align		4
.L_2:
        /*0010*/ 	.word	index@(triton_poi_fused__to_copy_36)
        /*0014*/ 	.word	0x00000000


	//----- nvinfo : EIATTR_FRAME_SIZE
	.align		4
.L_3:
        /*0018*/ 	.byte	0x04, 0x11
        /*001a*/ 	.short	(.L_5 - .L_4)
	.align		4
.L_4:
        /*001c*/ 	.word	index@(triton_poi_fused__to_copy_36)
        /*0020*/ 	.word	0x00000000


	//----- nvinfo : EIATTR_MIN_STACK_SIZE
	.align		4
.L_5:
        /*0024*/ 	.byte	0x04, 0x12
        /*0026*/ 	.short	(.L_7 - .L_6)
	.align		4
.L_6:
        /*0028*/ 	.word	index@(triton_poi_fused__to_copy_36)
        /*002c*/ 	.word	0x00000000
.L_7:


//--------------------- .nv.info.triton_poi_fused__to_copy_36 --------------------------
	.section	.nv.info.triton_poi_fused__to_copy_36,"",@"SHT_CUDA_INFO"
	.sectionflags	@""
	.align	4


	//----- nvinfo : EIATTR_CUDA_API_VERSION
	.align		4
        /*0000*/ 	.byte	0x04, 0x37
        /*0002*/ 	.short	(.L_9 - .L_8)
.L_8:
        /*0004*/ 	.word	0x0000007c


	//----- nvinfo : EIATTR_KPARAM_INFO
	.align		4
.L_9:
        /*0008*/ 	.byte	0x04, 0x17
        /*000a*/ 	.short	(.L_11 - .L_10)
.L_10:
        /*000c*/ 	.word	0x00000000
        /*0010*/ 	.short	0x0001
        /*0012*/ 	.short	0x0008
        /*0014*/ 	.byte	0x00, 0xf0, 0x11, 0x00


	//----- nvinfo : EIATTR_KPARAM_INFO
	.align		4
.L_11:
        /*0018*/ 	.byte	0x04, 0x17
        /*001a*/ 	.short	(.L_13 - .L_12)
.L_12:
        /*001c*/ 	.word	0x00000000
        /*0020*/ 	.short	0x0000
        /*0022*/ 	.short	0x0000
        /*0024*/ 	.byte	0x00, 0xf4, 0x21, 0x00


	//----- nvinfo : EIATTR_SPARSE_MMA_MASK
	.align		4
.L_13:
        /*0028*/ 	.byte	0x03, 0x50
        /*002a*/ 	.short	0x0000


	//----- nvinfo : EIATTR_MAXREG_COUNT
	.align		4
        /*002c*/ 	.byte	0x03, 0x1b
        /*002e*/ 	.short	0x00ff


	//----- nvinfo : EIATTR_EXIT_INSTR_OFFSETS
	.align		4
        /*0030*/ 	.byte	0x04, 0x1c
        /*0032*/ 	.short	(.L_15 - .L_14)


	//   ....[0]....
.L_14:
        /*0034*/ 	.word	0x000000e0


	//   ....[1]....
        /*0038*/ 	.word	0x00000110


	//----- nvinfo : EIATTR_REQNTID
	.align		4
.L_15:
        /*003c*/ 	.byte	0x04, 0x10
        /*003e*/ 	.short	(.L_17 - .L_16)
.L_16:
        /*0040*/ 	.word	0x00000020
        /*0044*/ 	.word	0x00000001
        /*0048*/ 	.word	0x00000001


	//----- nvinfo : EIATTR_CBANK_PARAM_SIZE
	.align		4
.L_17:
        /*004c*/ 	.byte	0x03, 0x19
        /*004e*/ 	.short	0x000c


	//----- nvinfo : EIATTR_PARAM_CBANK
	.align		4
        /*0050*/ 	.byte	0x04, 0x0a
        /*0052*/ 	.short	(.L_19 - .L_18)
	.align		4
.L_18:
        /*0054*/ 	.word	index@(.nv.constant0.triton_poi_fused__to_copy_36)
        /*0058*/ 	.short	0x0210
        /*005a*/ 	.short	0x000c


	//----- nvinfo : EIATTR_SW_WAR
	.align		4
.L_19:
        /*005c*/ 	.byte	0x04, 0x36
        /*005e*/ 	.short	(.L_21 - .L_20)
.L_20:
        /*0060*/ 	.word	0x00000008
.L_21:


//--------------------- .nv.callgraph             --------------------------
	.section	.nv.callgraph,"",@"SHT_CUDA_CALLGRAPH"
	.align	4
	.sectionentsize	8
	.align		4
        /*0000*/ 	.word	0x00000000
	.align		4
        /*0004*/ 	.word	0xffffffff
	.align		4
        /*0008*/ 	.word	0x00000000
	.align		4
        /*000c*/ 	.word	0xfffffffe
	.align		4
        /*0010*/ 	.word	0x00000000
	.align		4
        /*0014*/ 	.word	0xfffffffd
	.align		4
        /*0018*/ 	.word	0x00000000
	.align		4
        /*001c*/ 	.word	0xfffffffc


//--------------------- .text.triton_poi_fused__to_copy_36 --------------------------
	.section	.text.triton_poi_fused__to_copy_36,"ax",@progbits
	.align	128
        .global         triton_poi_fused__to_copy_36
        .type           triton_poi_fused__to_copy_36,@function
        .size           triton_poi_fused__to_copy_36,(.L_x_1 - triton_poi_fused__to_copy_36)
        .other          triton_poi_fused__to_copy_36,@"STO_CUDA_ENTRY STV_DEFAULT"
triton_poi_fused__to_copy_36:
.text.triton_poi_fused__to_copy_36:
[----:B------:R-:W0:Y:S02]  /*0000*/  LDC R1, c[0x0][0x28] ;  /* 0x00000a00ff017b82 */ /* 0x000e240000000800 */
[----:B------:R-:W1:Y:S01]  /*0010*/  S2R R6, SR_TID.X ;  /* 0x0000000000067919 */ /* 0x000e620000002100 */
[----:B------:R-:W2:Y:S01]  /*0020*/  LDC.64 R2, c[0x0][0x210] ;  /* 0x00008400ff027b82 */ /* 0x000ea20000000a00 */
[----:B------:R-:W3:Y:S01]  /*0030*/  S2R R5, SR_CTAID.X ;  /* 0x0000000000057919 */ /* 0x000ee20000002500 */
[C---:B-1----:R-:W-:Y:S02]  /*0040*/  LOP3.LUT R0, R6.reuse, 0x7, RZ, 0xc0, !PT ;  /* 0x0000000706007812 */ /* 0x042fe400078ec0ff */
[----:B------:R-:W-:-:S03]  /*0050*/  LOP3.LUT P0, RZ, R6, 0x18, RZ, 0xc0, !PT ;  /* 0x0000001806ff7812 */ /* 0x000fc6000780c0ff */
[----:B---3--:R-:W-:-:S04]  /*0060*/  IMAD R5, R5, 0x8, R0 ;  /* 0x0000000805057824 */ /* 0x008fc800078e0200 */
[C---:B--2---:R-:W-:Y:S01]  /*0070*/  IMAD.WIDE R2, R5.reuse, 0x8, R2 ;  /* 0x0000000805027825 */ /* 0x044fe200078e0202 */
[----:B------:R-:W-:Y:S02]  /*0080*/  I2FP.F32.S32 R0, R5 ;  /* 0x0000000500007245 */ /* 0x000fe40000201400 */
[----:B------:R-:W-:-:S03]  /*0090*/  ISETP.LT.AND P0, PT, R5, 0x8, !P0 ;  /* 0x000000080500780c */ /* 0x000fc60004701270 */
[----:B------:R-:W-:-:S05]  /*00a0*/  FMUL R0, R0, 0.42857143282890319824 ;  /* 0x3edb6db700007820 */ /* 0x000fca0000400000 */
[----:B------:R-:W-:-:S04]  /*00b0*/  FMNMX R0, RZ, R0, !PT ;  /* 0x00000000ff007209 */ /* 0x000fc80007800000 */
[----:B------:R-:W1:Y:S02]  /*00c0*/  F2I.TRUNC.NTZ R4, R0 ;  /* 0x0000000000047305 */ /* 0x000e64000020f100 */
[----:B-1----:R-:W-:Y:S01]  /*00d0*/  SHF.R.S32.HI R5, RZ, 0x1f, R4 ;  /* 0x0000001fff057819 */ /* 0x002fe20000011404 */
[----:B------:R-:W-:Y:S06]  /*00e0*/  @!P0 EXIT ;  /* 0x000000000000894d */ /* 0x000fec0003800000 */
[----:B------:R-:W-:Y:S02]  /*00f0*/  ULDC.64 UR4, c[0x0][0x208] ;  /* 0x0000820000047ab9 */ /* 0x000fe40000000a00 */
[----:B------:R-:W-:Y:S01]  /*0100*/  STG.E.64 desc[UR4][R2.64], R4 ;  /* 0x0000000402007986 */ /* 0x000fe2000c101b04 */
[----:B------:R-:W-:Y:S05]  /*0110*/  EXIT ;  /* 0x000000000000794d */ /* 0x000fea0003800000 */
.L_x_0:
[----:B------:R-:W-:-:S00]  /*0120*/  BRA `(.L_x_0) ;  /* 0xfffffffc00fc7947 */ /* 0x000fc0000383ffff */
[----:B------:R-:W-:-:S00]  /*0130*/  NOP ;  /* 0x0000000000007918 */ /* 0x000fc00000000000 */
        /* <DEDUP_REMOVED lines=12> */
.L_x_1:


//--------------------- .nv.constant0.triton_poi_fused__to_copy_36 --------------------------
	.section	.nv.constant0.triton_poi_fused__to_copy_36,"a",@progbits
	.sectionflags	@""
	.align	4
.nv.constant0.triton_poi_fused__to_copy_36:
	.zero		540
